//
// Generated by NVIDIA NVVM Compiler
//
// Compiler Build ID: CL-36424714
// Cuda compilation tools, release 13.0, V13.0.88
// Based on NVVM 20.0.0
//

.version 9.0
.target sm_100
.address_size 64

	// .globl	_Z21tiled_conv_1d_basic_kPfS_ii
.const .align 4 .b8 M[20];
// _ZZ21tiled_conv_1d_basic_kPfS_iiE3Nds has been demoted

.visible .entry _Z21tiled_conv_1d_basic_kPfS_ii(
	.param .u64 .ptr .align 1 _Z21tiled_conv_1d_basic_kPfS_ii_param_0,
	.param .u64 .ptr .align 1 _Z21tiled_conv_1d_basic_kPfS_ii_param_1,
	.param .u32 _Z21tiled_conv_1d_basic_kPfS_ii_param_2,
	.param .u32 _Z21tiled_conv_1d_basic_kPfS_ii_param_3
)
{
	.reg .pred 	%p<14>;
	.reg .b32 	%r<62>;
	.reg .b32 	%f<77>;
	.reg .b64 	%rd<27>;
	// demoted variable
	.shared .align 4 .b8 _ZZ21tiled_conv_1d_basic_kPfS_iiE3Nds[32];
	ld.param.u64 	%rd5, [_Z21tiled_conv_1d_basic_kPfS_ii_param_0];
	ld.param.u64 	%rd4, [_Z21tiled_conv_1d_basic_kPfS_ii_param_1];
	ld.param.u32 	%r23, [_Z21tiled_conv_1d_basic_kPfS_ii_param_2];
	ld.param.u32 	%r24, [_Z21tiled_conv_1d_basic_kPfS_ii_param_3];
	cvta.to.global.u64 	%rd1, %rd5;
	mov.u32 	%r1, %ctaid.x;
	mov.u32 	%r2, %ntid.x;
	mul.lo.s32 	%r25, %r1, %r2;
	mov.u32 	%r3, %tid.x;
	add.s32 	%r4, %r25, %r3;
	shr.u32 	%r26, %r23, 31;
	add.s32 	%r27, %r23, %r26;
	shr.s32 	%r5, %r27, 1;
	sub.s32 	%r28, %r25, %r2;
	add.s32 	%r6, %r28, %r3;
	sub.s32 	%r29, %r2, %r5;
	setp.lt.u32 	%p1, %r3, %r29;
	@%p1 bra 	$L__BB0_4;
	setp.lt.s32 	%p2, %r6, 0;
	mov.f32 	%f67, 0f00000000;
	@%p2 bra 	$L__BB0_3;
	mul.wide.u32 	%rd6, %r6, 4;
	add.s64 	%rd7, %rd1, %rd6;
	ld.global.f32 	%f67, [%rd7];
$L__BB0_3:
	sub.s32 	%r30, %r3, %r2;
	add.s32 	%r31, %r30, %r5;
	shl.b32 	%r32, %r31, 2;
	mov.u32 	%r33, _ZZ21tiled_conv_1d_basic_kPfS_iiE3Nds;
	add.s32 	%r34, %r33, %r32;
	st.shared.f32 	[%r34], %f67;
$L__BB0_4:
	mul.wide.u32 	%rd8, %r4, 4;
	add.s64 	%rd9, %rd1, %rd8;
	ld.global.f32 	%f18, [%rd9];
	add.s32 	%r35, %r5, %r3;
	shl.b32 	%r36, %r35, 2;
	mov.u32 	%r37, _ZZ21tiled_conv_1d_basic_kPfS_iiE3Nds;
	add.s32 	%r7, %r37, %r36;
	st.shared.f32 	[%r7], %f18;
	add.s32 	%r8, %r4, %r2;
	setp.ge.u32 	%p3, %r3, %r5;
	@%p3 bra 	$L__BB0_8;
	setp.ge.s32 	%p4, %r8, %r24;
	mov.f32 	%f68, 0f00000000;
	@%p4 bra 	$L__BB0_7;
	mul.wide.s32 	%rd10, %r8, 4;
	add.s64 	%rd11, %rd1, %rd10;
	ld.global.f32 	%f68, [%rd11];
$L__BB0_7:
	shl.b32 	%r38, %r1, 2;
	add.s32 	%r39, %r7, %r38;
	st.shared.f32 	[%r39], %f68;
$L__BB0_8:
	bar.sync 	0;
	setp.lt.s32 	%p5, %r23, 1;
	mov.f32 	%f76, 0f00000000;
	@%p5 bra 	$L__BB0_20;
	and.b32  	%r9, %r23, 7;
	setp.lt.u32 	%p6, %r23, 8;
	mov.f32 	%f76, 0f00000000;
	mov.b32 	%r60, 0;
	@%p6 bra 	$L__BB0_12;
	and.b32  	%r60, %r23, 2147483640;
	neg.s32 	%r58, %r60;
	shl.b32 	%r41, %r3, 2;
	add.s32 	%r43, %r41, %r37;
	add.s32 	%r57, %r43, 16;
	mov.u64 	%rd13, M;
	add.s64 	%rd26, %rd13, 16;
	mov.f32 	%f76, 0f00000000;
$L__BB0_11:
	.pragma "nounroll";
	ld.const.f32 	%f24, [%rd26+-16];
	ld.shared.f32 	%f25, [%r57+-16];
	fma.rn.f32 	%f26, %f24, %f25, %f76;
	ld.const.f32 	%f27, [%rd26+-12];
	ld.shared.f32 	%f28, [%r57+-12];
	fma.rn.f32 	%f29, %f27, %f28, %f26;
	ld.const.f32 	%f30, [%rd26+-8];
	ld.shared.f32 	%f31, [%r57+-8];
	fma.rn.f32 	%f32, %f30, %f31, %f29;
	ld.const.f32 	%f33, [%rd26+-4];
	ld.shared.f32 	%f34, [%r57+-4];
	fma.rn.f32 	%f35, %f33, %f34, %f32;
	ld.const.f32 	%f36, [%rd26];
	ld.shared.f32 	%f37, [%r57];
	fma.rn.f32 	%f38, %f36, %f37, %f35;
	ld.const.f32 	%f39, [%rd26+4];
	ld.shared.f32 	%f40, [%r57+4];
	fma.rn.f32 	%f41, %f39, %f40, %f38;
	ld.const.f32 	%f42, [%rd26+8];
	ld.shared.f32 	%f43, [%r57+8];
	fma.rn.f32 	%f44, %f42, %f43, %f41;
	ld.const.f32 	%f45, [%rd26+12];
	ld.shared.f32 	%f46, [%r57+12];
	fma.rn.f32 	%f76, %f45, %f46, %f44;
	add.s32 	%r58, %r58, 8;
	add.s64 	%rd26, %rd26, 32;
	add.s32 	%r57, %r57, 32;
	setp.ne.s32 	%p7, %r58, 0;
	@%p7 bra 	$L__BB0_11;
$L__BB0_12:
	setp.eq.s32 	%p8, %r9, 0;
	@%p8 bra 	$L__BB0_20;
	and.b32  	%r18, %r23, 3;
	setp.lt.u32 	%p9, %r9, 4;
	@%p9 bra 	$L__BB0_15;
	mul.wide.u32 	%rd14, %r60, 4;
	mov.u64 	%rd15, M;
	add.s64 	%rd16, %rd15, %rd14;
	ld.const.f32 	%f48, [%rd16];
	add.s32 	%r44, %r60, %r3;
	shl.b32 	%r45, %r44, 2;
	add.s32 	%r47, %r37, %r45;
	ld.shared.f32 	%f49, [%r47];
	fma.rn.f32 	%f50, %f48, %f49, %f76;
	ld.const.f32 	%f51, [%rd16+4];
	ld.shared.f32 	%f52, [%r47+4];
	fma.rn.f32 	%f53, %f51, %f52, %f50;
	ld.const.f32 	%f54, [%rd16+8];
	ld.shared.f32 	%f55, [%r47+8];
	fma.rn.f32 	%f56, %f54, %f55, %f53;
	ld.const.f32 	%f57, [%rd16+12];
	ld.shared.f32 	%f58, [%r47+12];
	fma.rn.f32 	%f76, %f57, %f58, %f56;
	add.s32 	%r60, %r60, 4;
$L__BB0_15:
	setp.eq.s32 	%p10, %r18, 0;
	@%p10 bra 	$L__BB0_20;
	setp.eq.s32 	%p11, %r18, 1;
	@%p11 bra 	$L__BB0_18;
	mul.wide.u32 	%rd17, %r60, 4;
	mov.u64 	%rd18, M;
	add.s64 	%rd19, %rd18, %rd17;
	ld.const.f32 	%f60, [%rd19];
	add.s32 	%r48, %r60, %r3;
	shl.b32 	%r49, %r48, 2;
	add.s32 	%r51, %r37, %r49;
	ld.shared.f32 	%f61, [%r51];
	fma.rn.f32 	%f62, %f60, %f61, %f76;
	ld.const.f32 	%f63, [%rd19+4];
	ld.shared.f32 	%f64, [%r51+4];
	fma.rn.f32 	%f76, %f63, %f64, %f62;
	add.s32 	%r60, %r60, 2;
$L__BB0_18:
	and.b32  	%r52, %r23, 1;
	setp.eq.b32 	%p12, %r52, 1;
	not.pred 	%p13, %p12;
	@%p13 bra 	$L__BB0_20;
	mul.wide.u32 	%rd20, %r60, 4;
	mov.u64 	%rd21, M;
	add.s64 	%rd22, %rd21, %rd20;
	ld.const.f32 	%f65, [%rd22];
	add.s32 	%r53, %r60, %r3;
	shl.b32 	%r54, %r53, 2;
	add.s32 	%r56, %r37, %r54;
	ld.shared.f32 	%f66, [%r56];
	fma.rn.f32 	%f76, %f65, %f66, %f76;
$L__BB0_20:
	cvta.to.global.u64 	%rd23, %rd4;
	mul.wide.s32 	%rd24, %r4, 4;
	add.s64 	%rd25, %rd23, %rd24;
	st.global.f32 	[%rd25], %f76;
	ret;

}


// ===== COMPILED SASS (sm_100) =====

	.target	sm_100

	.elftype	@"ET_EXEC"


//--------------------- .note.nv.tkinfo           --------------------------
	.section	.note.nv.tkinfo,"",@"SHT_NOTE"
	.sectionflags	@"SHF_NOTE_NV_TKINFO"
	.tkinfo
        /*0018*/ 	.word	0x00000002
        /*0030*/ 	.string	""
        /*0030*/ 	.string	"ptxas"
        /*0030*/ 	.string	"Cuda compilation tools, release 13.0, V13.0.88"
        /*0030*/ 	.string	"Build cuda_13.0.r13.0/compiler.36424714_0"
        /*0030*/ 	.string	"-arch sm_100 -m 64 "



//--------------------- .note.nv.cuinfo           --------------------------
	.section	.note.nv.cuinfo,"",@"SHT_NOTE"
	.sectionflags	@"SHF_NOTE_NV_CUINFO"
        /*0018*/ 	.short	0x0002
        /*001a*/ 	.short	0x0064
        /*001c*/ 	.short	0x0082
	.zero		2


//--------------------- .nv.info                  --------------------------
	.section	.nv.info,"",@"SHT_CUDA_INFO"
	.align	4


	//----- nvinfo : EIATTR_REGCOUNT
	.align		4
        /*0000*/ 	.byte	0x04, 0x2f
        /*0002*/ 	.short	(.L_2 - .L_1)
	.align		4
.L_1:
        /*0004*/ 	.word	index@(_Z21tiled_conv_1d_basic_kPfS_ii)
        /*0008*/ 	.word	0x00000018


	//----- nvinfo : EIATTR_FRAME_SIZE
	.align		4
.L_2:
        /*000c*/ 	.byte	0x04, 0x11
        /*000e*/ 	.short	(.L_4 - .L_3)
	.align		4
.L_3:
        /*0010*/ 	.word	index@(_Z21tiled_conv_1d_basic_kPfS_ii)
        /*0014*/ 	.word	0x00000000


	//----- nvinfo : EIATTR_MIN_STACK_SIZE
	.align		4
.L_4:
        /*0018*/ 	.byte	0x04, 0x12
        /*001a*/ 	.short	(.L_6 - .L_5)
	.align		4
.L_5:
        /*001c*/ 	.word	index@(_Z21tiled_conv_1d_basic_kPfS_ii)
        /*0020*/ 	.word	0x00000000
.L_6:


//--------------------- .nv.compat                --------------------------
	.section	.nv.compat,"",@"SHT_CUDA_COMPAT_INFO"
	.align	4
        /*0000*/ 	.byte	0x02, 0x09, 0x00, 0x00, 0x02, 0x02, 0x01, 0x00, 0x02, 0x05, 0x05, 0x00, 0x03, 0x07, 0x01, 0x01
        /*0010*/ 	.byte	0x02, 0x03, 0x00, 0x00, 0x02, 0x06, 0x01, 0x00, 0x04, 0x0b, 0x08, 0x00, 0x09, 0x00, 0x00, 0x00
        /*0020*/ 	.byte	0x00, 0x00, 0x00, 0x00


//--------------------- .nv.info._Z21tiled_conv_1d_basic_kPfS_ii --------------------------
	.section	.nv.info._Z21tiled_conv_1d_basic_kPfS_ii,"",@"SHT_CUDA_INFO"
	.sectionflags	@""
	.align	4


	//----- nvinfo : EIATTR_CUDA_API_VERSION
	.align		4
        /*0000*/ 	.byte	0x04, 0x37
        /*0002*/ 	.short	(.L_8 - .L_7)
.L_7:
        /*0004*/ 	.word	0x00000082


	//----- nvinfo : EIATTR_KPARAM_INFO
	.align		4
.L_8:
        /*0008*/ 	.byte	0x04, 0x17
        /*000a*/ 	.short	(.L_10 - .L_9)
.L_9:
        /*000c*/ 	.word	0x00000000
        /*0010*/ 	.short	0x0003
        /*0012*/ 	.short	0x0014
        /*0014*/ 	.byte	0x00, 0xf0, 0x11, 0x00


	//----- nvinfo : EIATTR_KPARAM_INFO
	.align		4
.L_10:
        /*0018*/ 	.byte	0x04, 0x17
        /*001a*/ 	.short	(.L_12 - .L_11)
.L_11:
        /*001c*/ 	.word	0x00000000
        /*0020*/ 	.short	0x0002
        /*0022*/ 	.short	0x0010
        /*0024*/ 	.byte	0x00, 0xf0, 0x11, 0x00


	//----- nvinfo : EIATTR_KPARAM_INFO
	.align		4
.L_12:
        /*0028*/ 	.byte	0x04, 0x17
        /*002a*/ 	.short	(.L_14 - .L_13)
.L_13:
        /*002c*/ 	.word	0x00000000
        /*0030*/ 	.short	0x0001
        /*0032*/ 	.short	0x0008
        /*0034*/ 	.byte	0x00, 0xf5, 0x21, 0x00


	//----- nvinfo : EIATTR_KPARAM_INFO
	.align		4
.L_14:
        /*0038*/ 	.byte	0x04, 0x17
        /*003a*/ 	.short	(.L_16 - .L_15)
.L_15:
        /*003c*/ 	.word	0x00000000
        /*0040*/ 	.short	0x0000
        /*0042*/ 	.short	0x0000
        /*0044*/ 	.byte	0x00, 0xf5, 0x21, 0x00


	//----- nvinfo : EIATTR_SPARSE_MMA_MASK
	.align		4
.L_16:
        /*0048*/ 	.byte	0x03, 0x50
        /*004a*/ 	.short	0x0000


	//----- nvinfo : EIATTR_MAXREG_COUNT
	.align		4
        /*004c*/ 	.byte	0x03, 0x1b
        /*004e*/ 	.short	0x00ff


	//----- nvinfo : EIATTR_NUM_BARRIERS
	.align		4
        /*0050*/ 	.byte	0x02, 0x4c
        /*0052*/ 	.byte	0x01
	.zero		1


	//----- nvinfo : EIATTR_MERCURY_ISA_VERSION
	.align		4
        /*0054*/ 	.byte	0x03, 0x5f
        /*0056*/ 	.short	0x0101


	//----- nvinfo : EIATTR_VRC_CTA_INIT_COUNT
	.align		4
        /*0058*/ 	.byte	0x02, 0x4a
	.zero		1
	.zero		1


	//----- nvinfo : EIATTR_EXIT_INSTR_OFFSETS
	.align		4
        /*005c*/ 	.byte	0x04, 0x1c
        /*005e*/ 	.short	(.L_18 - .L_17)


	//   ....[0]....
.L_17:
        /*0060*/ 	.word	0x00000860


	//----- nvinfo : EIATTR_CRS_STACK_SIZE
	.align		4
.L_18:
        /*0064*/ 	.byte	0x04, 0x1e
        /*0066*/ 	.short	(.L_20 - .L_19)
.L_19:
        /*0068*/ 	.word	0x00000000


	//----- nvinfo : EIATTR_CBANK_PARAM_SIZE
	.align		4
.L_20:
        /*006c*/ 	.byte	0x03, 0x19
        /*006e*/ 	.short	0x0018


	//----- nvinfo : EIATTR_PARAM_CBANK
	.align		4
        /*0070*/ 	.byte	0x04, 0x0a
        /*0072*/ 	.short	(.L_22 - .L_21)
	.align		4
.L_21:
        /*0074*/ 	.word	index@(.nv.constant0._Z21tiled_conv_1d_basic_kPfS_ii)
        /*0078*/ 	.short	0x0380
        /*007a*/ 	.short	0x0018


	//----- nvinfo : EIATTR_SW_WAR
	.align		4
.L_22:
        /*007c*/ 	.byte	0x04, 0x36
        /*007e*/ 	.short	(.L_24 - .L_23)
.L_23:
        /*0080*/ 	.word	0x00000008
.L_24:


//--------------------- .nv.callgraph             --------------------------
	.section	.nv.callgraph,"",@"SHT_CUDA_CALLGRAPH"
	.align	4
	.sectionentsize	8
	.align		4
        /*0000*/ 	.word	0x00000000
	.align		4
        /*0004*/ 	.word	0xffffffff
	.align		4
        /*0008*/ 	.word	0x00000000
	.align		4
        /*000c*/ 	.word	0xfffffffe
	.align		4
        /*0010*/ 	.word	0x00000000
	.align		4
        /*0014*/ 	.word	0xfffffffd
	.align		4
        /*0018*/ 	.word	0x00000000
	.align		4
        /*001c*/ 	.word	0xfffffffc


//--------------------- .nv.constant3             --------------------------
	.section	.nv.constant3,"a",@progbits
	.align	4
.nv.constant3:
	.type		M,@object
	.size		M,(.L_0 - M)
M:
	.zero		20
.L_0:


//--------------------- .text._Z21tiled_conv_1d_basic_kPfS_ii --------------------------
	.section	.text._Z21tiled_conv_1d_basic_kPfS_ii,"ax",@progbits
	.align	128
        .global         _Z21tiled_conv_1d_basic_kPfS_ii
        .type           _Z21tiled_conv_1d_basic_kPfS_ii,@function
        .size           _Z21tiled_conv_1d_basic_kPfS_ii,(.L_x_12 - _Z21tiled_conv_1d_basic_kPfS_ii)
        .other          _Z21tiled_conv_1d_basic_kPfS_ii,@"STO_CUDA_ENTRY STV_DEFAULT"
_Z21tiled_conv_1d_basic_kPfS_ii:
.text._Z21tiled_conv_1d_basic_kPfS_ii:
[----:B------:R-:W-:Y:S01]  /*0000*/  LDC R1, c[0x0][0x37c] ;  /* 0x0000df00ff017b82 */ /* 0x000fe20000000800 */
[----:B------:R-:W0:Y:S07]  /*0010*/  S2R R0, SR_TID.X ;  /* 0x0000000000007919 */ /* 0x000e2e0000002100 */
[----:B------:R-:W0:Y:S01]  /*0020*/  LDC R14, c[0x0][0x360] ;  /* 0x0000d800ff0e7b82 */ /* 0x000e220000000800 */
[----:B------:R-:W1:Y:S01]  /*0030*/  LDCU.64 UR12, c[0x0][0x358] ;  /* 0x00006b00ff0c77ac */ /* 0x000e620008000a00 */
[----:B------:R-:W0:Y:S06]  /*0040*/  S2R R13, SR_CTAID.X ;  /* 0x00000000000d7919 */ /* 0x000e2c0000002500 */
[----:B------:R-:W2:Y:S08]  /*0050*/  LDC.64 R2, c[0x0][0x380] ;  /* 0x0000e000ff027b82 */ /* 0x000eb00000000a00 */
[----:B------:R-:W3:Y:S01]  /*0060*/  LDC R4, c[0x0][0x390] ;  /* 0x0000e400ff047b82 */ /* 0x000ee20000000800 */
[----:B0-----:R-:W-:-:S04]  /*0070*/  IMAD R5, R13, R14, R0 ;  /* 0x0000000e0d057224 */ /* 0x001fc800078e0200 */
[----:B--2---:R-:W-:-:S05]  /*0080*/  IMAD.WIDE.U32 R6, R5, 0x4, R2 ;  /* 0x0000000405067825 */ /* 0x004fca00078e0002 */
[----:B-1----:R0:W5:Y:S01]  /*0090*/  LDG.E R12, desc[UR12][R6.64] ;  /* 0x0000000c060c7981 */ /* 0x002162000c1e1900 */
[----:B---3--:R-:W-:Y:S01]  /*00a0*/  LEA.HI R8, R4, R4, RZ, 0x1 ;  /* 0x0000000404087211 */ /* 0x008fe200078f08ff */
[----:B------:R-:W-:Y:S03]  /*00b0*/  BSSY.RECONVERGENT B0, `(.L_x_0) ;  /* 0x0000012000007945 */ /* 0x000fe60003800200 */
[----:B------:R-:W-:-:S05]  /*00c0*/  SHF.R.S32.HI R9, RZ, 0x1, R8 ;  /* 0x00000001ff097819 */ /* 0x000fca0000011408 */
[----:B------:R-:W-:-:S05]  /*00d0*/  IMAD.IADD R11, R14, 0x1, -R9 ;  /* 0x000000010e0b7824 */ /* 0x000fca00078e0a09 */
[----:B------:R-:W-:-:S13]  /*00e0*/  ISETP.GE.U32.AND P0, PT, R0, R11, PT ;  /* 0x0000000b0000720c */ /* 0x000fda0003f06070 */
[----:B0-----:R-:W-:Y:S05]  /*00f0*/  @!P0 BRA `(.L_x_1) ;  /* 0x0000000000348947 */ /* 0x001fea0003800000 */
[----:B------:R-:W-:Y:S02]  /*0100*/  IMAD R7, R13, R14, -R14 ;  /* 0x0000000e0d077224 */ /* 0x000fe400078e0a0e */
[----:B------:R-:W-:Y:S02]  /*0110*/  HFMA2 R8, -RZ, RZ, 0, 0 ;  /* 0x00000000ff087431 */ /* 0x000fe400000001ff */
[----:B------:R-:W-:-:S05]  /*0120*/  IMAD.IADD R11, R7, 0x1, R0 ;  /* 0x00000001070b7824 */ /* 0x000fca00078e0200 */
[----:B------:R-:W-:-:S13]  /*0130*/  ISETP.GE.AND P0, PT, R11, RZ, PT ;  /* 0x000000ff0b00720c */ /* 0x000fda0003f06270 */
[----:B------:R-:W0:Y:S02]  /*0140*/  @P0 LDC.64 R6, c[0x0][0x380] ;  /* 0x0000e000ff060b82 */ /* 0x000e240000000a00 */
[----:B0-----:R-:W-:-:S05]  /*0150*/  @P0 IMAD.WIDE.U32 R6, R11, 0x4, R6 ;  /* 0x000000040b060825 */ /* 0x001fca00078e0006 */
[----:B------:R-:W2:Y:S01]  /*0160*/  @P0 LDG.E R8, desc[UR12][R6.64] ;  /* 0x0000000c06080981 */ /* 0x000ea2000c1e1900 */
[----:B------:R-:W0:Y:S01]  /*0170*/  S2UR UR5, SR_CgaCtaId ;  /* 0x00000000000579c3 */ /* 0x000e220000008800 */
[----:B------:R-:W-:Y:S01]  /*0180*/  UMOV UR4, 0x400 ;  /* 0x0000040000047882 */ /* 0x000fe20000000000 */
[----:B------:R-:W-:Y:S01]  /*0190*/  IADD3 R10, PT, PT, R9, R0, -R14 ;  /* 0x00000000090a7210 */ /* 0x000fe20007ffe80e */
[----:B0-----:R-:W-:-:S06]  /*01a0*/  ULEA UR4, UR5, UR4, 0x18 ;  /* 0x0000000405047291 */ /* 0x001fcc000f8ec0ff */
[----:B------:R-:W-:-:S05]  /*01b0*/  LEA R11, R10, UR4, 0x2 ;  /* 0x000000040a0b7c11 */ /* 0x000fca000f8e10ff */
[----:B--2---:R0:W-:Y:S02]  /*01c0*/  STS [R11], R8 ;  /* 0x000000080b007388 */ /* 0x0041e40000000800 */
.L_x_1:
[----:B------:R-:W-:Y:S05]  /*01d0*/  BSYNC.RECONVERGENT B0 ;  /* 0x0000000000007941 */ /* 0x000fea0003800200 */
.L_x_0:
[----:B------:R-:W1:Y:S01]  /*01e0*/  S2UR UR5, SR_CgaCtaId ;  /* 0x00000000000579c3 */ /* 0x000e620000008800 */
[----:B------:R-:W-:Y:S01]  /*01f0*/  UMOV UR4, 0x400 ;  /* 0x0000040000047882 */ /* 0x000fe20000000000 */
[----:B------:R-:W-:Y:S01]  /*0200*/  IMAD.IADD R6, R9, 0x1, R0 ;  /* 0x0000000109067824 */ /* 0x000fe200078e0200 */
[----:B------:R-:W-:Y:S01]  /*0210*/  ISETP.GE.U32.AND P0, PT, R0, R9, PT ;  /* 0x000000090000720c */ /* 0x000fe20003f06070 */
[----:B------:R-:W-:Y:S01]  /*0220*/  BSSY.RECONVERGENT B0, `(.L_x_2) ;  /* 0x0000010000007945 */ /* 0x000fe20003800200 */
[----:B-1----:R-:W-:-:S06]  /*0230*/  ULEA UR4, UR5, UR4, 0x18 ;  /* 0x0000000405047291 */ /* 0x002fcc000f8ec0ff */
[----:B------:R-:W-:-:S05]  /*0240*/  LEA R7, R6, UR4, 0x2 ;  /* 0x0000000406077c11 */ /* 0x000fca000f8e10ff */
[----:B-----5:R1:W-:Y:S01]  /*0250*/  STS [R7], R12 ;  /* 0x0000000c07007388 */ /* 0x0203e20000000800 */
[----:B------:R-:W-:Y:S05]  /*0260*/  @P0 BRA `(.L_x_3) ;  /* 0x00000000002c0947 */ /* 0x000fea0003800000 */
[----:B------:R-:W2:Y:S01]  /*0270*/  LDCU UR5, c[0x0][0x394] ;  /* 0x00007280ff0577ac */ /* 0x000ea20008000800 */
[----:B------:R-:W-:Y:S01]  /*0280*/  IADD3 R9, PT, PT, R5, R14, RZ ;  /* 0x0000000e05097210 */ /* 0x000fe20007ffe0ff */
[----:B------:R-:W-:Y:S01]  /*0290*/  BSSY.RECONVERGENT B1, `(.L_x_4) ;  /* 0x0000007000017945 */ /* 0x000fe20003800200 */
[----:B-1----:R-:W-:Y:S01]  /*02a0*/  IMAD R7, R13, 0x4, R7 ;  /* 0x000000040d077824 */ /* 0x002fe200078e0207 */
[----:B------:R-:W-:Y:S02]  /*02b0*/  MOV R6, RZ ;  /* 0x000000ff00067202 */ /* 0x000fe40000000f00 */
[----:B--2---:R-:W-:-:S13]  /*02c0*/  ISETP.GE.AND P0, PT, R9, UR5, PT ;  /* 0x0000000509007c0c */ /* 0x004fda000bf06270 */
[----:B------:R-:W-:Y:S05]  /*02d0*/  @P0 BRA `(.L_x_5) ;  /* 0x0000000000080947 */ /* 0x000fea0003800000 */
[----:B------:R-:W-:-:S05]  /*02e0*/  IMAD.WIDE R2, R9, 0x4, R2 ;  /* 0x0000000409027825 */ /* 0x000fca00078e0202 */
[----:B------:R1:W5:Y:S02]  /*02f0*/  LDG.E R6, desc[UR12][R2.64] ;  /* 0x0000000c02067981 */ /* 0x000364000c1e1900 */
.L_x_5:
[----:B------:R-:W-:Y:S05]  /*0300*/  BSYNC.RECONVERGENT B1 ;  /* 0x0000000000017941 */ /* 0x000fea0003800200 */
.L_x_4:
[----:B-----5:R2:W-:Y:S02]  /*0310*/  STS [R7], R6 ;  /* 0x0000000607007388 */ /* 0x0205e40000000800 */
.L_x_3:
[----:B------:R-:W-:Y:S05]  /*0320*/  BSYNC.RECONVERGENT B0 ;  /* 0x0000000000007941 */ /* 0x000fea0003800200 */
.L_x_2:
[----:B------:R-:W-:Y:S01]  /*0330*/  BAR.SYNC.DEFER_BLOCKING 0x0 ;  /* 0x0000000000007b1d */ /* 0x000fe20000010000 */
[----:B------:R-:W-:Y:S01]  /*0340*/  ISETP.GE.AND P0, PT, R4, 0x1, PT ;  /* 0x000000010400780c */ /* 0x000fe20003f06270 */
[----:B-12---:R-:W-:-:S12]  /*0350*/  IMAD.MOV.U32 R7, RZ, RZ, RZ ;  /* 0x000000ffff077224 */ /* 0x006fd800078e00ff */
[----:B------:R-:W-:Y:S05]  /*0360*/  @!P0 BRA `(.L_x_6) ;  /* 0x0000000400308947 */ /* 0x000fea0003800000 */
[C---:B------:R-:W-:Y:S01]  /*0370*/  ISETP.GE.U32.AND P1, PT, R4.reuse, 0x8, PT ;  /* 0x000000080400780c */ /* 0x040fe20003f26070 */
[----:B------:R-:W-:Y:S01]  /*0380*/  HFMA2 R7, -RZ, RZ, 0, 0 ;  /* 0x00000000ff077431 */ /* 0x000fe200000001ff */
[----:B------:R-:W-:Y:S01]  /*0390*/  LOP3.LUT R10, R4, 0x7, RZ, 0xc0, !PT ;  /* 0x00000007040a7812 */ /* 0x000fe200078ec0ff */
[----:B------:R-:W-:-:S03]  /*03a0*/  IMAD.MOV.U32 R3, RZ, RZ, RZ ;  /* 0x000000ffff037224 */ /* 0x000fc600078e00ff */
[----:B------:R-:W-:-:S07]  /*03b0*/  ISETP.NE.AND P0, PT, R10, RZ, PT ;  /* 0x000000ff0a00720c */ /* 0x000fce0003f05270 */
[----:B------:R-:W-:Y:S06]  /*03c0*/  @!P1 BRA `(.L_x_7) ;  /* 0x00000000007c9947 */ /* 0x000fec0003800000 */
[----:B------:R-:W-:Y:S01]  /*03d0*/  LEA R2, R0, UR4, 0x2 ;  /* 0x0000000400027c11 */ /* 0x000fe2000f8e10ff */
[----:B------:R-:W-:Y:S01]  /*03e0*/  UMOV UR5, 0x10 ;  /* 0x0000001000057882 */ /* 0x000fe20000000000 */
[----:B------:R-:W-:Y:S02]  /*03f0*/  LOP3.LUT R3, R4, 0x7ffffff8, RZ, 0xc0, !PT ;  /* 0x7ffffff804037812 */ /* 0x000fe400078ec0ff */
[----:B------:R-:W-:Y:S01]  /*0400*/  MOV R7, RZ ;  /* 0x000000ff00077202 */ /* 0x000fe20000000f00 */
[----:B------:R-:W-:Y:S01]  /*0410*/  VIADD R6, R2, 0x10 ;  /* 0x0000001002067836 */ /* 0x000fe20000000000 */
[----:B------:R-:W-:-:S07]  /*0420*/  IADD3 R2, PT, PT, -R3, RZ, RZ ;  /* 0x000000ff03027210 */ /* 0x000fce0007ffe1ff */
.L_x_8:
[----:B0-----:R-:W0:Y:S01]  /*0430*/  LDS R8, [R6+-0x10] ;  /* 0xfffff00006087984 */ /* 0x001e220000000800 */
[----:B------:R-:W0:Y:S01]  /*0440*/  LDCU.64 UR6, c[0x3][UR5+-0x10] ;  /* 0x00fffe00050677ac */ /* 0x000e220008000a00 */
[----:B------:R-:W-:Y:S02]  /*0450*/  VIADD R2, R2, 0x8 ;  /* 0x0000000802027836 */ /* 0x000fe40000000000 */
[----:B------:R-:W1:Y:S01]  /*0460*/  LDS R9, [R6+-0xc] ;  /* 0xfffff40006097984 */ /* 0x000e620000000800 */
[----:B------:R-:W2:Y:S02]  /*0470*/  LDCU.64 UR8, c[0x3][UR5+-0x8] ;  /* 0x00ffff00050877ac */ /* 0x000ea40008000a00 */
[----:B------:R-:W-:Y:S01]  /*0480*/  ISETP.NE.AND P1, PT, R2, RZ, PT ;  /* 0x000000ff0200720c */ /* 0x000fe20003f25270 */
[----:B------:R-:W2:Y:S01]  /*0490*/  LDS R11, [R6+-0x8] ;  /* 0xfffff800060b7984 */ /* 0x000ea20000000800 */
[----:B------:R-:W3:Y:S03]  /*04a0*/  LDCU.64 UR10, c[0x3][UR5] ;  /* 0x00c00000050a77ac */ /* 0x000ee60008000a00 */
[----:B------:R-:W4:Y:S04]  /*04b0*/  LDS R13, [R6+-0x4] ;  /* 0xfffffc00060d7984 */ /* 0x000f280000000800 */
[----:B------:R-:W3:Y:S04]  /*04c0*/  LDS R15, [R6] ;  /* 0x00000000060f7984 */ /* 0x000ee80000000800 */
[----:B------:R-:W5:Y:S04]  /*04d0*/  LDS R17, [R6+0x4] ;  /* 0x0000040006117984 */ /* 0x000f680000000800 */
[----:B------:R-:W5:Y:S04]  /*04e0*/  LDS R19, [R6+0x8] ;  /* 0x0000080006137984 */ /* 0x000f680000000800 */
[----:B------:R0:W5:Y:S02]  /*04f0*/  LDS R21, [R6+0xc] ;  /* 0x00000c0006157984 */ /* 0x0001640000000800 */
[----:B0-----:R-:W-:Y:S01]  /*0500*/  IADD3 R6, PT, PT, R6, 0x20, RZ ;  /* 0x0000002006067810 */ /* 0x001fe20007ffe0ff */
[----:B------:R-:W-:-:S04]  /*0510*/  FFMA R8, R8, UR6, R7 ;  /* 0x0000000608087c23 */ /* 0x000fc80008000007 */
[----:B-1----:R-:W-:Y:S01]  /*0520*/  FFMA R8, R9, UR7, R8 ;  /* 0x0000000709087c23 */ /* 0x002fe20008000008 */
[----:B------:R-:W0:Y:S03]  /*0530*/  LDCU.64 UR6, c[0x3][UR5+0x8] ;  /* 0x00c00100050677ac */ /* 0x000e260008000a00 */
[----:B--2---:R-:W-:Y:S01]  /*0540*/  FFMA R8, R11, UR8, R8 ;  /* 0x000000080b087c23 */ /* 0x004fe20008000008 */
[----:B------:R-:W-:-:S03]  /*0550*/  UIADD3 UR5, UPT, UPT, UR5, 0x20, URZ ;  /* 0x0000002005057890 */ /* 0x000fc6000fffe0ff */
[----:B----4-:R-:W-:-:S04]  /*0560*/  FFMA R8, R13, UR9, R8 ;  /* 0x000000090d087c23 */ /* 0x010fc80008000008 */
[----:B---3--:R-:W-:-:S04]  /*0570*/  FFMA R8, R15, UR10, R8 ;  /* 0x0000000a0f087c23 */ /* 0x008fc80008000008 */
[----:B-----5:R-:W-:-:S04]  /*0580*/  FFMA R8, R17, UR11, R8 ;  /* 0x0000000b11087c23 */ /* 0x020fc80008000008 */
[----:B0-----:R-:W-:-:S04]  /*0590*/  FFMA R8, R19, UR6, R8 ;  /* 0x0000000613087c23 */ /* 0x001fc80008000008 */
[----:B------:R-:W-:Y:S01]  /*05a0*/  FFMA R7, R21, UR7, R8 ;  /* 0x0000000715077c23 */ /* 0x000fe20008000008 */
[----:B------:R-:W-:Y:S06]  /*05b0*/  @P1 BRA `(.L_x_8) ;  /* 0xfffffffc009c1947 */ /* 0x000fec000383ffff */
.L_x_7:
[----:B------:R-:W-:Y:S05]  /*05c0*/  @!P0 BRA `(.L_x_6) ;  /* 0x0000000000988947 */ /* 0x000fea0003800000 */
[----:B------:R-:W-:Y:S02]  /*05d0*/  ISETP.GE.U32.AND P0, PT, R10, 0x4, PT ;  /* 0x000000040a00780c */ /* 0x000fe40003f06070 */
[----:B------:R-:W-:-:S04]  /*05e0*/  LOP3.LUT R16, R4, 0x3, RZ, 0xc0, !PT ;  /* 0x0000000304107812 */ /* 0x000fc800078ec0ff */
[----:B------:R-:W-:-:S07]  /*05f0*/  ISETP.NE.AND P1, PT, R16, RZ, PT ;  /* 0x000000ff1000720c */ /* 0x000fce0003f25270 */
[----:B------:R-:W-:Y:S06]  /*0600*/  @!P0 BRA `(.L_x_9) ;  /* 0x0000000000388947 */ /* 0x000fec0003800000 */
[----:B------:R-:W-:-:S05]  /*0610*/  IMAD.IADD R2, R3, 0x1, R0 ;  /* 0x0000000103027824 */ /* 0x000fca00078e0200 */
[----:B------:R-:W-:Y:S02]  /*0620*/  LEA R6, R2, UR4, 0x2 ;  /* 0x0000000402067c11 */ /* 0x000fe4000f8e10ff */
[C---:B------:R-:W-:Y:S01]  /*0630*/  SHF.L.U32 R2, R3.reuse, 0x2, RZ ;  /* 0x0000000203027819 */ /* 0x040fe200000006ff */
[----:B------:R-:W-:Y:S02]  /*0640*/  VIADD R3, R3, 0x4 ;  /* 0x0000000403037836 */ /* 0x000fe40000000000 */
[----:B------:R-:W1:Y:S01]  /*0650*/  LDS R12, [R6] ;  /* 0x00000000060c7984 */ /* 0x000e620000000800 */
[----:B0-----:R-:W1:Y:S03]  /*0660*/  LDC.64 R10, c[0x3][R2] ;  /* 0x00c00000020a7b82 */ /* 0x001e660000000a00 */
[----:B------:R-:W0:Y:S04]  /*0670*/  LDS R13, [R6+0x4] ;  /* 0x00000400060d7984 */ /* 0x000e280000000800 */
[----:B------:R-:W2:Y:S01]  /*0680*/  LDS R14, [R6+0x8] ;  /* 0x00000800060e7984 */ /* 0x000ea20000000800 */
[----:B------:R-:W2:Y:S03]  /*0690*/  LDC.64 R8, c[0x3][R2+0x8] ;  /* 0x00c0020002087b82 */ /* 0x000ea60000000a00 */
[----:B------:R-:W3:Y:S01]  /*06a0*/  LDS R15, [R6+0xc] ;  /* 0x00000c00060f7984 */ /* 0x000ee20000000800 */
[----:B-1----:R-:W-:-:S04]  /*06b0*/  FFMA R10, R10, R12, R7 ;  /* 0x0000000c0a0a7223 */ /* 0x002fc80000000007 */
[----:B0-----:R-:W-:-:S04]  /*06c0*/  FFMA R11, R11, R13, R10 ;  /* 0x0000000d0b0b7223 */ /* 0x001fc8000000000a */
[----:B--2---:R-:W-:-:S04]  /*06d0*/  FFMA R8, R8, R14, R11 ;  /* 0x0000000e08087223 */ /* 0x004fc8000000000b */
[----:B---3--:R-:W-:-:S07]  /*06e0*/  FFMA R7, R9, R15, R8 ;  /* 0x0000000f09077223 */ /* 0x008fce0000000008 */
.L_x_9:
[----:B------:R-:W-:Y:S05]  /*06f0*/  @!P1 BRA `(.L_x_6) ;  /* 0x00000000004c9947 */ /* 0x000fea0003800000 */
[----:B------:R-:W-:Y:S02]  /*0700*/  ISETP.NE.AND P0, PT, R16, 0x1, PT ;  /* 0x000000011000780c */ /* 0x000fe40003f05270 */
[----:B------:R-:W-:-:S04]  /*0710*/  LOP3.LUT R4, R4, 0x1, RZ, 0xc0, !PT ;  /* 0x0000000104047812 */ /* 0x000fc800078ec0ff */
[----:B------:R-:W-:-:S07]  /*0720*/  ISETP.NE.U32.AND P1, PT, R4, 0x1, PT ;  /* 0x000000010400780c */ /* 0x000fce0003f25070 */
[----:B------:R-:W-:Y:S06]  /*0730*/  @!P0 BRA `(.L_x_10) ;  /* 0x0000000000248947 */ /* 0x000fec0003800000 */
[----:B------:R-:W-:-:S04]  /*0740*/  IADD3 R2, PT, PT, R3, R0, RZ ;  /* 0x0000000003027210 */ /* 0x000fc80007ffe0ff */
[----:B------:R-:W-:Y:S01]  /*0750*/  LEA R4, R2, UR4, 0x2 ;  /* 0x0000000402047c11 */ /* 0x000fe2000f8e10ff */
[C---:B------:R-:W-:Y:S01]  /*0760*/  IMAD.SHL.U32 R2, R3.reuse, 0x4, RZ ;  /* 0x0000000403027824 */ /* 0x040fe200078e00ff */
[----:B------:R-:W-:-:S03]  /*0770*/  IADD3 R3, PT, PT, R3, 0x2, RZ ;  /* 0x0000000203037810 */ /* 0x000fc60007ffe0ff */
[----:B------:R-:W1:Y:S01]  /*0780*/  LDS R6, [R4] ;  /* 0x0000000004067984 */ /* 0x000e620000000800 */
[----:B0-----:R-:W1:Y:S03]  /*0790*/  LDC.64 R8, c[0x3][R2] ;  /* 0x00c0000002087b82 */ /* 0x001e660000000a00 */
[----:B------:R-:W0:Y:S01]  /*07a0*/  LDS R10, [R4+0x4] ;  /* 0x00000400040a7984 */ /* 0x000e220000000800 */
[----:B-1----:R-:W-:-:S04]  /*07b0*/  FFMA R6, R8, R6, R7 ;  /* 0x0000000608067223 */ /* 0x002fc80000000007 */
[----:B0-----:R-:W-:-:S07]  /*07c0*/  FFMA R7, R9, R10, R6 ;  /* 0x0000000a09077223 */ /* 0x001fce0000000006 */
.L_x_10:
[----:B------:R-:W-:Y:S01]  /*07d0*/  @!P1 IMAD.IADD R0, R0, 0x1, R3 ;  /* 0x0000000100009824 */ /* 0x000fe200078e0203 */
[----:B------:R-:W-:-:S04]  /*07e0*/  @!P1 SHF.L.U32 R3, R3, 0x2, RZ ;  /* 0x0000000203039819 */ /* 0x000fc800000006ff */
[----:B------:R-:W-:Y:S02]  /*07f0*/  @!P1 LEA R2, R0, UR4, 0x2 ;  /* 0x0000000400029c11 */ /* 0x000fe4000f8e10ff */
[----:B------:R-:W1:Y:S04]  /*0800*/  @!P1 LDC R0, c[0x3][R3] ;  /* 0x00c0000003009b82 */ /* 0x000e680000000800 */
[----:B------:R-:W1:Y:S02]  /*0810*/  @!P1 LDS R2, [R2] ;  /* 0x0000000002029984 */ /* 0x000e640000000800 */
[----:B-1----:R-:W-:-:S07]  /*0820*/  @!P1 FFMA R7, R0, R2, R7 ;  /* 0x0000000200079223 */ /* 0x002fce0000000007 */
.L_x_6:
[----:B------:R-:W1:Y:S02]  /*0830*/  LDC.64 R2, c[0x0][0x388] ;  /* 0x0000e200ff027b82 */ /* 0x000e640000000a00 */
[----:B-1----:R-:W-:-:S05]  /*0840*/  IMAD.WIDE R2, R5, 0x4, R2 ;  /* 0x0000000405027825 */ /* 0x002fca00078e0202 */
[----:B------:R-:W-:Y:S01]  /*0850*/  STG.E desc[UR12][R2.64], R7 ;  /* 0x0000000702007986 */ /* 0x000fe2000c10190c */
[----:B------:R-:W-:Y:S05]  /*0860*/  EXIT ;  /* 0x000000000000794d */ /* 0x000fea0003800000 */
.L_x_11:
[----:B------:R-:W-:-:S00]  /*0870*/  BRA `(.L_x_11) ;  /* 0xfffffffc00fc7947 */ /* 0x000fc0000383ffff */
[----:B------:R-:W-:-:S00]  /*0880*/  NOP ;  /* 0x0000000000007918 */ /* 0x000fc00000000000 */
[----:B------:R-:W-:-:S00]  /*0890*/  NOP ;  /* 0x0000000000007918 */ /* 0x000fc00000000000 */
[----:B------:R-:W-:-:S00]  /*08a0*/  NOP ;  /* 0x0000000000007918 */ /* 0x000fc00000000000 */
[----:B------:R-:W-:-:S00]  /*08b0*/  NOP ;  /* 0x0000000000007918 */ /* 0x000fc00000000000 */
[----:B------:R-:W-:-:S00]  /*08c0*/  NOP ;  /* 0x0000000000007918 */ /* 0x000fc00000000000 */
[----:B------:R-:W-:-:S00]  /*08d0*/  NOP ;  /* 0x0000000000007918 */ /* 0x000fc00000000000 */
[----:B------:R-:W-:-:S00]  /*08e0*/  NOP ;  /* 0x0000000000007918 */ /* 0x000fc00000000000 */
[----:B------:R-:W-:-:S00]  /*08f0*/  NOP ;  /* 0x0000000000007918 */ /* 0x000fc00000000000 */
.L_x_12:


//--------------------- .nv.shared._Z21tiled_conv_1d_basic_kPfS_ii --------------------------
	.section	.nv.shared._Z21tiled_conv_1d_basic_kPfS_ii,"aw",@nobits
	.sectionflags	@""
	.align	4
.nv.shared._Z21tiled_conv_1d_basic_kPfS_ii:
	.zero		1056


//--------------------- .nv.shared.reserved.0     --------------------------
	.section	.nv.shared.reserved.0,"aw",@nobits
	.weak		__nv_reservedSMEM_offset_0_alias
	.size		__nv_reservedSMEM_offset_0_alias, 0, 64
	.other		__nv_reservedSMEM_offset_0_alias,@"STO_CUDA_RESERVED_SHARED STV_DEFAULT"
__nv_reservedSMEM_offset_0_alias:
	.zero		0
	.zero		64


//--------------------- .nv.constant0._Z21tiled_conv_1d_basic_kPfS_ii --------------------------
	.section	.nv.constant0._Z21tiled_conv_1d_basic_kPfS_ii,"a",@progbits
	.sectionflags	@""
	.align	4
.nv.constant0._Z21tiled_conv_1d_basic_kPfS_ii:
	.zero		920


//--------------------- SYMBOLS --------------------------

	.type		.nv.reservedSmem.offset0,@object
	.size		.nv.reservedSmem.offset0,0x4
	.type		.nv.reservedSmem.cap,@object
	.size		.nv.reservedSmem.cap,0x4
